//
// Generated by NVIDIA NVVM Compiler
//
// Compiler Build ID: CL-36424714
// Cuda compilation tools, release 13.0, V13.0.88
// Based on NVVM 20.0.0
//

.version 9.0
.target sm_100
.address_size 64

	// .globl	_Z6reducePfS_
// _ZZ6reducePfS_E5array has been demoted

.visible .entry _Z6reducePfS_(
	.param .u64 .ptr .align 1 _Z6reducePfS__param_0,
	.param .u64 .ptr .align 1 _Z6reducePfS__param_1
)
{
	.reg .pred 	%p<6>;
	.reg .b32 	%r<16>;
	.reg .b32 	%f<21>;
	.reg .b64 	%rd<11>;
	// demoted variable
	.shared .align 4 .b8 _ZZ6reducePfS_E5array[1024];
	ld.param.u64 	%rd2, [_Z6reducePfS__param_0];
	ld.param.u64 	%rd1, [_Z6reducePfS__param_1];
	cvta.to.global.u64 	%rd3, %rd2;
	mov.u32 	%r1, %tid.x;
	mov.u32 	%r2, %ctaid.x;
	mov.u32 	%r15, %ntid.x;
	mul.lo.s32 	%r7, %r15, %r2;
	shl.b32 	%r8, %r7, 1;
	add.s32 	%r9, %r8, %r1;
	mul.wide.s32 	%rd4, %r9, 4;
	add.s64 	%rd5, %rd3, %rd4;
	ld.global.f32 	%f1, [%rd5];
	add.s32 	%r10, %r9, %r15;
	mul.wide.u32 	%rd6, %r10, 4;
	add.s64 	%rd7, %rd3, %rd6;
	ld.global.f32 	%f2, [%rd7];
	add.f32 	%f3, %f1, %f2;
	shl.b32 	%r11, %r1, 2;
	mov.u32 	%r12, _ZZ6reducePfS_E5array;
	add.s32 	%r4, %r12, %r11;
	st.shared.f32 	[%r4], %f3;
	bar.sync 	0;
	setp.lt.u32 	%p1, %r15, 66;
	@%p1 bra 	$L__BB0_4;
$L__BB0_1:
	shr.u32 	%r6, %r15, 1;
	setp.ge.u32 	%p2, %r1, %r6;
	@%p2 bra 	$L__BB0_3;
	shl.b32 	%r13, %r6, 2;
	add.s32 	%r14, %r4, %r13;
	ld.shared.f32 	%f4, [%r14];
	ld.shared.f32 	%f5, [%r4];
	add.f32 	%f6, %f4, %f5;
	st.shared.f32 	[%r4], %f6;
$L__BB0_3:
	bar.sync 	0;
	setp.gt.u32 	%p3, %r15, 131;
	mov.u32 	%r15, %r6;
	@%p3 bra 	$L__BB0_1;
$L__BB0_4:
	setp.gt.u32 	%p4, %r1, 31;
	@%p4 bra 	$L__BB0_7;
	ld.shared.f32 	%f7, [%r4+128];
	ld.shared.f32 	%f8, [%r4];
	add.f32 	%f9, %f7, %f8;
	ld.shared.f32 	%f10, [%r4+64];
	add.f32 	%f11, %f9, %f10;
	ld.shared.f32 	%f12, [%r4+32];
	add.f32 	%f13, %f11, %f12;
	ld.shared.f32 	%f14, [%r4+16];
	add.f32 	%f15, %f13, %f14;
	ld.shared.f32 	%f16, [%r4+8];
	add.f32 	%f17, %f15, %f16;
	ld.shared.f32 	%f18, [%r4+4];
	add.f32 	%f19, %f17, %f18;
	st.shared.f32 	[%r4], %f19;
	setp.ne.s32 	%p5, %r1, 0;
	@%p5 bra 	$L__BB0_7;
	ld.shared.f32 	%f20, [_ZZ6reducePfS_E5array];
	cvta.to.global.u64 	%rd8, %rd1;
	mul.wide.u32 	%rd9, %r2, 4;
	add.s64 	%rd10, %rd8, %rd9;
	st.global.f32 	[%rd10], %f20;
$L__BB0_7:
	ret;

}


// ===== COMPILED SASS (sm_100) =====

	.target	sm_100

	.elftype	@"ET_EXEC"


//--------------------- .note.nv.tkinfo           --------------------------
	.section	.note.nv.tkinfo,"",@"SHT_NOTE"
	.sectionflags	@"SHF_NOTE_NV_TKINFO"
	.tkinfo
        /*0018*/ 	.word	0x00000002
        /*0030*/ 	.string	""
        /*0030*/ 	.string	"ptxas"
        /*0030*/ 	.string	"Cuda compilation tools, release 13.0, V13.0.88"
        /*0030*/ 	.string	"Build cuda_13.0.r13.0/compiler.36424714_0"
        /*0030*/ 	.string	"-arch sm_100 -m 64 "



//--------------------- .note.nv.cuinfo           --------------------------
	.section	.note.nv.cuinfo,"",@"SHT_NOTE"
	.sectionflags	@"SHF_NOTE_NV_CUINFO"
        /*0018*/ 	.short	0x0002
        /*001a*/ 	.short	0x0064
        /*001c*/ 	.short	0x0082
	.zero		2


//--------------------- .nv.info                  --------------------------
	.section	.nv.info,"",@"SHT_CUDA_INFO"
	.align	4


	//----- nvinfo : EIATTR_REGCOUNT
	.align		4
        /*0000*/ 	.byte	0x04, 0x2f
        /*0002*/ 	.short	(.L_1 - .L_0)
	.align		4
.L_0:
        /*0004*/ 	.word	index@(_Z6reducePfS_)
        /*0008*/ 	.word	0x00000013


	//----- nvinfo : EIATTR_FRAME_SIZE
	.align		4
.L_1:
        /*000c*/ 	.byte	0x04, 0x11
        /*000e*/ 	.short	(.L_3 - .L_2)
	.align		4
.L_2:
        /*0010*/ 	.word	index@(_Z6reducePfS_)
        /*0014*/ 	.word	0x00000000


	//----- nvinfo : EIATTR_MIN_STACK_SIZE
	.align		4
.L_3:
        /*0018*/ 	.byte	0x04, 0x12
        /*001a*/ 	.short	(.L_5 - .L_4)
	.align		4
.L_4:
        /*001c*/ 	.word	index@(_Z6reducePfS_)
        /*0020*/ 	.word	0x00000000
.L_5:


//--------------------- .nv.compat                --------------------------
	.section	.nv.compat,"",@"SHT_CUDA_COMPAT_INFO"
	.align	4
        /*0000*/ 	.byte	0x02, 0x09, 0x00, 0x00, 0x02, 0x02, 0x01, 0x00, 0x02, 0x05, 0x05, 0x00, 0x03, 0x07, 0x01, 0x01
        /*0010*/ 	.byte	0x02, 0x03, 0x00, 0x00, 0x02, 0x06, 0x01, 0x00, 0x04, 0x0b, 0x08, 0x00, 0x09, 0x00, 0x00, 0x00
        /*0020*/ 	.byte	0x00, 0x00, 0x00, 0x00


//--------------------- .nv.info._Z6reducePfS_    --------------------------
	.section	.nv.info._Z6reducePfS_,"",@"SHT_CUDA_INFO"
	.sectionflags	@""
	.align	4


	//----- nvinfo : EIATTR_CUDA_API_VERSION
	.align		4
        /*0000*/ 	.byte	0x04, 0x37
        /*0002*/ 	.short	(.L_7 - .L_6)
.L_6:
        /*0004*/ 	.word	0x00000082


	//----- nvinfo : EIATTR_KPARAM_INFO
	.align		4
.L_7:
        /*0008*/ 	.byte	0x04, 0x17
        /*000a*/ 	.short	(.L_9 - .L_8)
.L_8:
        /*000c*/ 	.word	0x00000000
        /*0010*/ 	.short	0x0001
        /*0012*/ 	.short	0x0008
        /*0014*/ 	.byte	0x00, 0xf5, 0x21, 0x00


	//----- nvinfo : EIATTR_KPARAM_INFO
	.align		4
.L_9:
        /*0018*/ 	.byte	0x04, 0x17
        /*001a*/ 	.short	(.L_11 - .L_10)
.L_10:
        /*001c*/ 	.word	0x00000000
        /*0020*/ 	.short	0x0000
        /*0022*/ 	.short	0x0000
        /*0024*/ 	.byte	0x00, 0xf5, 0x21, 0x00


	//----- nvinfo : EIATTR_SPARSE_MMA_MASK
	.align		4
.L_11:
        /*0028*/ 	.byte	0x03, 0x50
        /*002a*/ 	.short	0x0000


	//----- nvinfo : EIATTR_MAXREG_COUNT
	.align		4
        /*002c*/ 	.byte	0x03, 0x1b
        /*002e*/ 	.short	0x00ff


	//----- nvinfo : EIATTR_NUM_BARRIERS
	.align		4
        /*0030*/ 	.byte	0x02, 0x4c
        /*0032*/ 	.byte	0x01
	.zero		1


	//----- nvinfo : EIATTR_MERCURY_ISA_VERSION
	.align		4
        /*0034*/ 	.byte	0x03, 0x5f
        /*0036*/ 	.short	0x0101


	//----- nvinfo : EIATTR_VRC_CTA_INIT_COUNT
	.align		4
        /*0038*/ 	.byte	0x02, 0x4a
	.zero		1
	.zero		1


	//----- nvinfo : EIATTR_EXIT_INSTR_OFFSETS
	.align		4
        /*003c*/ 	.byte	0x04, 0x1c
        /*003e*/ 	.short	(.L_13 - .L_12)


	//   ....[0]....
.L_12:
        /*0040*/ 	.word	0x00000230


	//   ....[1]....
        /*0044*/ 	.word	0x00000330


	//   ....[2]....
        /*0048*/ 	.word	0x000003b0


	//----- nvinfo : EIATTR_CBANK_PARAM_SIZE
	.align		4
.L_13:
        /*004c*/ 	.byte	0x03, 0x19
        /*004e*/ 	.short	0x0010


	//----- nvinfo : EIATTR_PARAM_CBANK
	.align		4
        /*0050*/ 	.byte	0x04, 0x0a
        /*0052*/ 	.short	(.L_15 - .L_14)
	.align		4
.L_14:
        /*0054*/ 	.word	index@(.nv.constant0._Z6reducePfS_)
        /*0058*/ 	.short	0x0380
        /*005a*/ 	.short	0x0010


	//----- nvinfo : EIATTR_SW_WAR
	.align		4
.L_15:
        /*005c*/ 	.byte	0x04, 0x36
        /*005e*/ 	.short	(.L_17 - .L_16)
.L_16:
        /*0060*/ 	.word	0x00000008
.L_17:


//--------------------- .nv.callgraph             --------------------------
	.section	.nv.callgraph,"",@"SHT_CUDA_CALLGRAPH"
	.align	4
	.sectionentsize	8
	.align		4
        /*0000*/ 	.word	0x00000000
	.align		4
        /*0004*/ 	.word	0xffffffff
	.align		4
        /*0008*/ 	.word	0x00000000
	.align		4
        /*000c*/ 	.word	0xfffffffe
	.align		4
        /*0010*/ 	.word	0x00000000
	.align		4
        /*0014*/ 	.word	0xfffffffd
	.align		4
        /*0018*/ 	.word	0x00000000
	.align		4
        /*001c*/ 	.word	0xfffffffc


//--------------------- .text._Z6reducePfS_       --------------------------
	.section	.text._Z6reducePfS_,"ax",@progbits
	.align	128
        .global         _Z6reducePfS_
        .type           _Z6reducePfS_,@function
        .size           _Z6reducePfS_,(.L_x_3 - _Z6reducePfS_)
        .other          _Z6reducePfS_,@"STO_CUDA_ENTRY STV_DEFAULT"
_Z6reducePfS_:
.text._Z6reducePfS_:
[----:B------:R-:W-:Y:S01]  /*0000*/  LDC R1, c[0x0][0x37c] ;  /* 0x0000df00ff017b82 */ /* 0x000fe20000000800 */
[----:B------:R-:W0:Y:S01]  /*0010*/  S2R R0, SR_CTAID.X ;  /* 0x0000000000007919 */ /* 0x000e220000002500 */
[----:B------:R-:W0:Y:S06]  /*0020*/  LDCU UR8, c[0x0][0x360] ;  /* 0x00006c00ff0877ac */ /* 0x000e2c0008000800 */
[----:B------:R-:W1:Y:S01]  /*0030*/  LDC.64 R6, c[0x0][0x380] ;  /* 0x0000e000ff067b82 */ /* 0x000e620000000a00 */
[----:B------:R-:W2:Y:S01]  /*0040*/  S2R R2, SR_TID.X ;  /* 0x0000000000027919 */ /* 0x000ea20000002100 */
[----:B------:R-:W3:Y:S01]  /*0050*/  LDCU.64 UR6, c[0x0][0x358] ;  /* 0x00006b00ff0677ac */ /* 0x000ee20008000a00 */
[----:B0-----:R-:W-:-:S05]  /*0060*/  IMAD R3, R0, UR8, RZ ;  /* 0x0000000800037c24 */ /* 0x001fca000f8e02ff */
[----:B--2---:R-:W-:-:S04]  /*0070*/  LEA R3, R3, R2, 0x1 ;  /* 0x0000000203037211 */ /* 0x004fc800078e08ff */
[C---:B------:R-:W-:Y:S01]  /*0080*/  IADD3 R9, PT, PT, R3.reuse, UR8, RZ ;  /* 0x0000000803097c10 */ /* 0x040fe2000fffe0ff */
[----:B-1----:R-:W-:-:S04]  /*0090*/  IMAD.WIDE R4, R3, 0x4, R6 ;  /* 0x0000000403047825 */ /* 0x002fc800078e0206 */
[----:B------:R-:W-:Y:S02]  /*00a0*/  IMAD.WIDE.U32 R6, R9, 0x4, R6 ;  /* 0x0000000409067825 */ /* 0x000fe400078e0006 */
[----:B---3--:R-:W2:Y:S04]  /*00b0*/  LDG.E R4, desc[UR6][R4.64] ;  /* 0x0000000604047981 */ /* 0x008ea8000c1e1900 */
[----:B------:R-:W2:Y:S01]  /*00c0*/  LDG.E R7, desc[UR6][R6.64] ;  /* 0x0000000606077981 */ /* 0x000ea2000c1e1900 */
[----:B------:R-:W0:Y:S01]  /*00d0*/  S2UR UR5, SR_CgaCtaId ;  /* 0x00000000000579c3 */ /* 0x000e220000008800 */
[----:B------:R-:W-:Y:S01]  /*00e0*/  UMOV UR4, 0x400 ;  /* 0x0000040000047882 */ /* 0x000fe20000000000 */
[----:B------:R-:W-:Y:S01]  /*00f0*/  UISETP.GE.U32.AND UP0, UPT, UR8, 0x42, UPT ;  /* 0x000000420800788c */ /* 0x000fe2000bf06070 */
[----:B------:R-:W-:Y:S01]  /*0100*/  ISETP.GT.U32.AND P0, PT, R2, 0x1f, PT ;  /* 0x0000001f0200780c */ /* 0x000fe20003f04070 */
[----:B0-----:R-:W-:-:S06]  /*0110*/  ULEA UR4, UR5, UR4, 0x18 ;  /* 0x0000000405047291 */ /* 0x001fcc000f8ec0ff */
[----:B------:R-:W-:Y:S01]  /*0120*/  LEA R8, R2, UR4, 0x2 ;  /* 0x0000000402087c11 */ /* 0x000fe2000f8e10ff */
[----:B--2---:R-:W-:-:S05]  /*0130*/  FADD R3, R4, R7 ;  /* 0x0000000704037221 */ /* 0x004fca0000000000 */
[----:B------:R0:W-:Y:S01]  /*0140*/  STS [R8], R3 ;  /* 0x0000000308007388 */ /* 0x0001e20000000800 */
[----:B------:R-:W-:Y:S06]  /*0150*/  BAR.SYNC.DEFER_BLOCKING 0x0 ;  /* 0x0000000000007b1d */ /* 0x000fec0000010000 */
[----:B------:R-:W-:Y:S05]  /*0160*/  BRA.U !UP0, `(.L_x_0) ;  /* 0x0000000108307547 */ /* 0x000fea000b800000 */
[----:B0-----:R-:W-:-:S07]  /*0170*/  MOV R3, UR8 ;  /* 0x0000000800037c02 */ /* 0x001fce0008000f00 */
.L_x_1:
[----:B------:R-:W-:-:S04]  /*0180*/  SHF.R.U32.HI R7, RZ, 0x1, R3 ;  /* 0x00000001ff077819 */ /* 0x000fc80000011603 */
[----:B------:R-:W-:-:S13]  /*0190*/  ISETP.GE.U32.AND P1, PT, R2, R7, PT ;  /* 0x000000070200720c */ /* 0x000fda0003f26070 */
[----:B------:R-:W-:Y:S01]  /*01a0*/  @!P1 LEA R4, R7, R8, 0x2 ;  /* 0x0000000807049211 */ /* 0x000fe200078e10ff */
[----:B------:R-:W-:Y:S05]  /*01b0*/  @!P1 LDS R5, [R8] ;  /* 0x0000000008059984 */ /* 0x000fea0000000800 */
[----:B------:R-:W0:Y:S02]  /*01c0*/  @!P1 LDS R4, [R4] ;  /* 0x0000000004049984 */ /* 0x000e240000000800 */
[----:B0-----:R-:W-:-:S05]  /*01d0*/  @!P1 FADD R5, R4, R5 ;  /* 0x0000000504059221 */ /* 0x001fca0000000000 */
[----:B------:R1:W-:Y:S01]  /*01e0*/  @!P1 STS [R8], R5 ;  /* 0x0000000508009388 */ /* 0x0003e20000000800 */
[----:B------:R-:W-:Y:S01]  /*01f0*/  BAR.SYNC.DEFER_BLOCKING 0x0 ;  /* 0x0000000000007b1d */ /* 0x000fe20000010000 */
[----:B------:R-:W-:Y:S02]  /*0200*/  ISETP.GT.U32.AND P1, PT, R3, 0x83, PT ;  /* 0x000000830300780c */ /* 0x000fe40003f24070 */
[----:B------:R-:W-:-:S11]  /*0210*/  MOV R3, R7 ;  /* 0x0000000700037202 */ /* 0x000fd60000000f00 */
[----:B-1----:R-:W-:Y:S05]  /*0220*/  @P1 BRA `(.L_x_1) ;  /* 0xfffffffc00d41947 */ /* 0x002fea000383ffff */
.L_x_0:
[----:B------:R-:W-:Y:S05]  /*0230*/  @P0 EXIT ;  /* 0x000000000000094d */ /* 0x000fea0003800000 */
[----:B0-----:R-:W-:Y:S01]  /*0240*/  LDS R3, [R8+0x80] ;  /* 0x0000800008037984 */ /* 0x001fe20000000800 */
[----:B------:R-:W-:-:S03]  /*0250*/  ISETP.NE.AND P0, PT, R2, RZ, PT ;  /* 0x000000ff0200720c */ /* 0x000fc60003f05270 */
[----:B------:R-:W0:Y:S04]  /*0260*/  LDS R4, [R8] ;  /* 0x0000000008047984 */ /* 0x000e280000000800 */
[----:B------:R-:W1:Y:S04]  /*0270*/  LDS R6, [R8+0x40] ;  /* 0x0000400008067984 */ /* 0x000e680000000800 */
[----:B------:R-:W2:Y:S04]  /*0280*/  LDS R10, [R8+0x20] ;  /* 0x00002000080a7984 */ /* 0x000ea80000000800 */
[----:B------:R-:W3:Y:S04]  /*0290*/  LDS R12, [R8+0x10] ;  /* 0x00001000080c7984 */ /* 0x000ee80000000800 */
[----:B------:R-:W4:Y:S04]  /*02a0*/  LDS R14, [R8+0x8] ;  /* 0x00000800080e7984 */ /* 0x000f280000000800 */
[----:B------:R-:W5:Y:S01]  /*02b0*/  LDS R16, [R8+0x4] ;  /* 0x0000040008107984 */ /* 0x000f620000000800 */
[----:B0-----:R-:W-:-:S04]  /*02c0*/  FADD R3, R3, R4 ;  /* 0x0000000403037221 */ /* 0x001fc80000000000 */
[----:B-1----:R-:W-:-:S04]  /*02d0*/  FADD R3, R3, R6 ;  /* 0x0000000603037221 */ /* 0x002fc80000000000 */
[----:B--2---:R-:W-:-:S04]  /*02e0*/  FADD R3, R3, R10 ;  /* 0x0000000a03037221 */ /* 0x004fc80000000000 */
[----:B---3--:R-:W-:-:S04]  /*02f0*/  FADD R3, R3, R12 ;  /* 0x0000000c03037221 */ /* 0x008fc80000000000 */
[----:B----4-:R-:W-:-:S04]  /*0300*/  FADD R3, R3, R14 ;  /* 0x0000000e03037221 */ /* 0x010fc80000000000 */
[----:B-----5:R-:W-:-:S05]  /*0310*/  FADD R3, R3, R16 ;  /* 0x0000001003037221 */ /* 0x020fca0000000000 */
[----:B------:R0:W-:Y:S01]  /*0320*/  STS [R8], R3 ;  /* 0x0000000308007388 */ /* 0x0001e20000000800 */
[----:B------:R-:W-:Y:S05]  /*0330*/  @P0 EXIT ;  /* 0x000000000000094d */ /* 0x000fea0003800000 */
[----:B------:R-:W1:Y:S01]  /*0340*/  S2UR UR5, SR_CgaCtaId ;  /* 0x00000000000579c3 */ /* 0x000e620000008800 */
[----:B------:R-:W-:-:S07]  /*0350*/  UMOV UR4, 0x400 ;  /* 0x0000040000047882 */ /* 0x000fce0000000000 */
[----:B0-----:R-:W0:Y:S01]  /*0360*/  LDC.64 R2, c[0x0][0x388] ;  /* 0x0000e200ff027b82 */ /* 0x001e220000000a00 */
[----:B-1----:R-:W-:Y:S01]  /*0370*/  ULEA UR4, UR5, UR4, 0x18 ;  /* 0x0000000405047291 */ /* 0x002fe2000f8ec0ff */
[----:B0-----:R-:W-:-:S08]  /*0380*/  IMAD.WIDE.U32 R2, R0, 0x4, R2 ;  /* 0x0000000400027825 */ /* 0x001fd000078e0002 */
[----:B------:R-:W0:Y:S04]  /*0390*/  LDS R5, [UR4] ;  /* 0x00000004ff057984 */ /* 0x000e280008000800 */
[----:B0-----:R-:W-:Y:S01]  /*03a0*/  STG.E desc[UR6][R2.64], R5 ;  /* 0x0000000502007986 */ /* 0x001fe2000c101906 */
[----:B------:R-:W-:Y:S05]  /*03b0*/  EXIT ;  /* 0x000000000000794d */ /* 0x000fea0003800000 */
.L_x_2:
[----:B------:R-:W-:-:S00]  /*03c0*/  BRA `(.L_x_2) ;  /* 0xfffffffc00fc7947 */ /* 0x000fc0000383ffff */
[----:B------:R-:W-:-:S00]  /*03d0*/  NOP ;  /* 0x0000000000007918 */ /* 0x000fc00000000000 */
        /* <DEDUP_REMOVED lines=10> */
.L_x_3:


//--------------------- .nv.shared._Z6reducePfS_  --------------------------
	.section	.nv.shared._Z6reducePfS_,"aw",@nobits
	.sectionflags	@""
	.align	4
.nv.shared._Z6reducePfS_:
	.zero		2048


//--------------------- .nv.shared.reserved.0     --------------------------
	.section	.nv.shared.reserved.0,"aw",@nobits
	.weak		__nv_reservedSMEM_offset_0_alias
	.size		__nv_reservedSMEM_offset_0_alias, 0, 64
	.other		__nv_reservedSMEM_offset_0_alias,@"STO_CUDA_RESERVED_SHARED STV_DEFAULT"
__nv_reservedSMEM_offset_0_alias:
	.zero		0
	.zero		64


//--------------------- .nv.constant0._Z6reducePfS_ --------------------------
	.section	.nv.constant0._Z6reducePfS_,"a",@progbits
	.sectionflags	@""
	.align	4
.nv.constant0._Z6reducePfS_:
	.zero		912


//--------------------- SYMBOLS --------------------------

	.type		.nv.reservedSmem.offset0,@object
	.size		.nv.reservedSmem.offset0,0x4
	.type		.nv.reservedSmem.cap,@object
	.size		.nv.reservedSmem.cap,0x4
